//
// Generated by NVIDIA NVVM Compiler
//
// Compiler Build ID: CL-36424714
// Cuda compilation tools, release 13.0, V13.0.88
// Based on NVVM 20.0.0
//

.version 9.0
.target sm_100
.address_size 64

	// .globl	_Z6kerneli
.extern .func  (.param .b32 func_retval0) vprintf
(
	.param .b64 vprintf_param_0,
	.param .b64 vprintf_param_1
)
;
// _ZZ6kerneliE4sinc has been demoted
.global .align 1 .b8 $str[4] = {37, 100, 32};
.global .align 1 .b8 $str$1[2] = {10};

.visible .entry _Z6kerneli(
	.param .u32 _Z6kerneli_param_0
)
{
	.local .align 8 .b8 	__local_depot0[8];
	.reg .b64 	%SP;
	.reg .b64 	%SPL;
	.reg .pred 	%p<8>;
	.reg .b32 	%r<21>;
	.reg .b64 	%rd<8>;
	// demoted variable
	.shared .align 4 .u32 _ZZ6kerneliE4sinc;
	mov.u64 	%SPL, __local_depot0;
	cvta.local.u64 	%SP, %SPL;
	ld.param.u32 	%r9, [_Z6kerneli_param_0];
	mov.u32 	%r1, %tid.x;
	setp.ne.s32 	%p1, %r1, 0;
	@%p1 bra 	$L__BB0_2;
	mov.b32 	%r10, 0;
	st.shared.u32 	[_ZZ6kerneliE4sinc], %r10;
$L__BB0_2:
	bar.sync 	0;
	ld.shared.u32 	%r18, [_ZZ6kerneliE4sinc];
	shl.b32 	%r3, %r9, 1;
	setp.gt.s32 	%p2, %r18, %r3;
	@%p2 bra 	$L__BB0_9;
	add.u64 	%rd2, %SP, 0;
	add.u64 	%rd1, %SPL, 0;
	mov.b32 	%r20, 0;
	mov.u64 	%rd3, $str;
	mov.u64 	%rd6, $str$1;
$L__BB0_4:
	setp.gt.s32 	%p3, %r1, %r18;
	setp.ge.s32 	%p4, %r20, %r9;
	or.pred  	%p5, %p3, %p4;
	@%p5 bra 	$L__BB0_6;
	st.local.u32 	[%rd1], %r20;
	cvta.global.u64 	%rd4, %rd3;
	{ // callseq 0, 0
	.param .b64 param0;
	st.param.b64 	[param0], %rd4;
	.param .b64 param1;
	st.param.b64 	[param1], %rd2;
	.param .b32 retval0;
	call.uni (retval0), 
	vprintf, 
	(
	param0, 
	param1
	);
	ld.param.b32 	%r12, [retval0];
	} // callseq 0
	add.s32 	%r20, %r20, 1;
$L__BB0_6:
	setp.ne.s32 	%p6, %r1, 0;
	@%p6 bra 	$L__BB0_8;
	ld.shared.u32 	%r14, [_ZZ6kerneliE4sinc];
	add.s32 	%r15, %r14, 1;
	st.shared.u32 	[_ZZ6kerneliE4sinc], %r15;
	cvta.global.u64 	%rd7, %rd6;
	{ // callseq 1, 0
	.param .b64 param0;
	st.param.b64 	[param0], %rd7;
	.param .b64 param1;
	st.param.b64 	[param1], 0;
	.param .b32 retval0;
	call.uni (retval0), 
	vprintf, 
	(
	param0, 
	param1
	);
	ld.param.b32 	%r16, [retval0];
	} // callseq 1
$L__BB0_8:
	bar.sync 	0;
	ld.shared.u32 	%r18, [_ZZ6kerneliE4sinc];
	setp.le.s32 	%p7, %r18, %r3;
	@%p7 bra 	$L__BB0_4;
$L__BB0_9:
	ret;

}


// ===== COMPILED SASS (sm_100) =====

	.target	sm_100

	.elftype	@"ET_EXEC"


//--------------------- .note.nv.tkinfo           --------------------------
	.section	.note.nv.tkinfo,"",@"SHT_NOTE"
	.sectionflags	@"SHF_NOTE_NV_TKINFO"
	.tkinfo
        /*0018*/ 	.word	0x00000002
        /*0030*/ 	.string	""
        /*0030*/ 	.string	"ptxas"
        /*0030*/ 	.string	"Cuda compilation tools, release 13.0, V13.0.88"
        /*0030*/ 	.string	"Build cuda_13.0.r13.0/compiler.36424714_0"
        /*0030*/ 	.string	"-arch sm_100 -m 64 "



//--------------------- .note.nv.cuinfo           --------------------------
	.section	.note.nv.cuinfo,"",@"SHT_NOTE"
	.sectionflags	@"SHF_NOTE_NV_CUINFO"
        /*0018*/ 	.short	0x0002
        /*001a*/ 	.short	0x0064
        /*001c*/ 	.short	0x0082
	.zero		2


//--------------------- .nv.info                  --------------------------
	.section	.nv.info,"",@"SHT_CUDA_INFO"
	.align	4


	//----- nvinfo : EIATTR_REGCOUNT
	.align		4
        /*0000*/ 	.byte	0x04, 0x2f
        /*0002*/ 	.short	(.L_3 - .L_2)
	.align		4
.L_2:
        /*0004*/ 	.word	index@(_Z6kerneli)
        /*0008*/ 	.word	0x00000018


	//----- nvinfo : EIATTR_FRAME_SIZE
	.align		4
.L_3:
        /*000c*/ 	.byte	0x04, 0x11
        /*000e*/ 	.short	(.L_5 - .L_4)
	.align		4
.L_4:
        /*0010*/ 	.word	index@(_Z6kerneli)
        /*0014*/ 	.word	0x00000008


	//----- nvinfo : EIATTR_MIN_STACK_SIZE
	.align		4
.L_5:
        /*0018*/ 	.byte	0x04, 0x12
        /*001a*/ 	.short	(.L_7 - .L_6)
	.align		4
.L_6:
        /*001c*/ 	.word	index@(_Z6kerneli)
        /*0020*/ 	.word	0x00000008
.L_7:


//--------------------- .nv.compat                --------------------------
	.section	.nv.compat,"",@"SHT_CUDA_COMPAT_INFO"
	.align	4
        /*0000*/ 	.byte	0x02, 0x09, 0x00, 0x00, 0x02, 0x02, 0x01, 0x00, 0x02, 0x05, 0x05, 0x00, 0x03, 0x07, 0x01, 0x01
        /*0010*/ 	.byte	0x02, 0x03, 0x00, 0x00, 0x02, 0x06, 0x01, 0x00, 0x04, 0x0b, 0x08, 0x00, 0x09, 0x00, 0x00, 0x00
        /*0020*/ 	.byte	0x00, 0x00, 0x00, 0x00


//--------------------- .nv.info._Z6kerneli       --------------------------
	.section	.nv.info._Z6kerneli,"",@"SHT_CUDA_INFO"
	.sectionflags	@""
	.align	4


	//----- nvinfo : EIATTR_CUDA_API_VERSION
	.align		4
        /*0000*/ 	.byte	0x04, 0x37
        /*0002*/ 	.short	(.L_9 - .L_8)
.L_8:
        /*0004*/ 	.word	0x00000082


	//----- nvinfo : EIATTR_KPARAM_INFO
	.align		4
.L_9:
        /*0008*/ 	.byte	0x04, 0x17
        /*000a*/ 	.short	(.L_11 - .L_10)
.L_10:
        /*000c*/ 	.word	0x00000000
        /*0010*/ 	.short	0x0000
        /*0012*/ 	.short	0x0000
        /*0014*/ 	.byte	0x00, 0xf0, 0x11, 0x00


	//----- nvinfo : EIATTR_SPARSE_MMA_MASK
	.align		4
.L_11:
        /*0018*/ 	.byte	0x03, 0x50
        /*001a*/ 	.short	0x0000


	//----- nvinfo : EIATTR_MAXREG_COUNT
	.align		4
        /*001c*/ 	.byte	0x03, 0x1b
        /*001e*/ 	.short	0x00ff


	//----- nvinfo : EIATTR_NUM_BARRIERS
	.align		4
        /*0020*/ 	.byte	0x02, 0x4c
        /*0022*/ 	.byte	0x01
	.zero		1


	//----- nvinfo : EIATTR_EXTERNS
	.align		4
        /*0024*/ 	.byte	0x04, 0x0f
        /*0026*/ 	.short	(.L_13 - .L_12)


	//   ....[0]....
	.align		4
.L_12:
        /*0028*/ 	.word	index@(vprintf)


	//----- nvinfo : EIATTR_MERCURY_ISA_VERSION
	.align		4
.L_13:
        /*002c*/ 	.byte	0x03, 0x5f
        /*002e*/ 	.short	0x0101


	//----- nvinfo : EIATTR_VRC_CTA_INIT_COUNT
	.align		4
        /*0030*/ 	.byte	0x02, 0x4a
	.zero		1
	.zero		1


	//----- nvinfo : EIATTR_SYSCALL_OFFSETS
	.align		4
        /*0034*/ 	.byte	0x04, 0x46
        /*0036*/ 	.short	(.L_15 - .L_14)


	//   ....[0]....
.L_14:
        /*0038*/ 	.word	0x00000210


	//   ....[1]....
        /*003c*/ 	.word	0x00000330


	//----- nvinfo : EIATTR_EXIT_INSTR_OFFSETS
	.align		4
.L_15:
        /*0040*/ 	.byte	0x04, 0x1c
        /*0042*/ 	.short	(.L_17 - .L_16)


	//   ....[0]....
.L_16:
        /*0044*/ 	.word	0x00000100


	//   ....[1]....
        /*0048*/ 	.word	0x000003c0


	//----- nvinfo : EIATTR_CRS_STACK_SIZE
	.align		4
.L_17:
        /*004c*/ 	.byte	0x04, 0x1e
        /*004e*/ 	.short	(.L_19 - .L_18)
.L_18:
        /*0050*/ 	.word	0x00000000


	//----- nvinfo : EIATTR_CBANK_PARAM_SIZE
	.align		4
.L_19:
        /*0054*/ 	.byte	0x03, 0x19
        /*0056*/ 	.short	0x0004


	//----- nvinfo : EIATTR_PARAM_CBANK
	.align		4
        /*0058*/ 	.byte	0x04, 0x0a
        /*005a*/ 	.short	(.L_21 - .L_20)
	.align		4
.L_20:
        /*005c*/ 	.word	index@(.nv.constant0._Z6kerneli)
        /*0060*/ 	.short	0x0380
        /*0062*/ 	.short	0x0004


	//----- nvinfo : EIATTR_SW_WAR
	.align		4
.L_21:
        /*0064*/ 	.byte	0x04, 0x36
        /*0066*/ 	.short	(.L_23 - .L_22)
.L_22:
        /*0068*/ 	.word	0x00000008
.L_23:


//--------------------- .nv.callgraph             --------------------------
	.section	.nv.callgraph,"",@"SHT_CUDA_CALLGRAPH"
	.align	4
	.sectionentsize	8
	.align		4
        /*0000*/ 	.word	0x00000000
	.align		4
        /*0004*/ 	.word	0xffffffff
	.align		4
        /*0008*/ 	.word	index@(_Z6kerneli)
	.align		4
        /*000c*/ 	.word	index@(vprintf)
	.align		4
        /*0010*/ 	.word	0x00000000
	.align		4
        /*0014*/ 	.word	0xfffffffe
	.align		4
        /*0018*/ 	.word	0x00000000
	.align		4
        /*001c*/ 	.word	0xfffffffd
	.align		4
        /*0020*/ 	.word	0x00000000
	.align		4
        /*0024*/ 	.word	0xfffffffc


//--------------------- .nv.constant4             --------------------------
	.section	.nv.constant4,"a",@progbits
	.align	8
	.align		8
.nv.constant4:
        /*0000*/ 	.dword	vprintf
	.align		8
        /*0008*/ 	.dword	$str
	.align		8
        /*0010*/ 	.dword	$str$1


//--------------------- .text._Z6kerneli          --------------------------
	.section	.text._Z6kerneli,"ax",@progbits
	.align	128
        .global         _Z6kerneli
        .type           _Z6kerneli,@function
        .size           _Z6kerneli,(.L_x_6 - _Z6kerneli)
        .other          _Z6kerneli,@"STO_CUDA_ENTRY STV_DEFAULT"
_Z6kerneli:
.text._Z6kerneli:
[----:B------:R-:W0:Y:S01]  /*0000*/  LDC R1, c[0x0][0x37c] ;  /* 0x0000df00ff017b82 */ /* 0x000e220000000800 */
[----:B------:R-:W1:Y:S07]  /*0010*/  S2R R17, SR_TID.X ;  /* 0x0000000000117919 */ /* 0x000e6e0000002100 */
[----:B------:R-:W2:Y:S01]  /*0020*/  S2UR UR5, SR_CgaCtaId ;  /* 0x00000000000579c3 */ /* 0x000ea20000008800 */
[----:B------:R-:W-:Y:S01]  /*0030*/  UMOV UR4, 0x400 ;  /* 0x0000040000047882 */ /* 0x000fe20000000000 */
[----:B------:R-:W3:Y:S01]  /*0040*/  LDCU UR36, c[0x0][0x380] ;  /* 0x00007000ff2477ac */ /* 0x000ee20008000800 */
[----:B0-----:R-:W-:Y:S01]  /*0050*/  VIADD R1, R1, 0xfffffff8 ;  /* 0xfffffff801017836 */ /* 0x001fe20000000000 */
[----:B---3--:R-:W-:-:S02]  /*0060*/  USHF.L.U32 UR36, UR36, 0x1, URZ ;  /* 0x0000000124247899 */ /* 0x008fc400080006ff */
[----:B--2---:R-:W-:Y:S01]  /*0070*/  ULEA UR4, UR5, UR4, 0x18 ;  /* 0x0000000405047291 */ /* 0x004fe2000f8ec0ff */
[----:B------:R-:W0:Y:S01]  /*0080*/  LDCU UR5, c[0x0][0x2fc] ;  /* 0x00005f80ff0577ac */ /* 0x000e220008000800 */
[----:B-1----:R-:W-:-:S13]  /*0090*/  ISETP.NE.AND P0, PT, R17, RZ, PT ;  /* 0x000000ff1100720c */ /* 0x002fda0003f05270 */
[----:B------:R-:W-:Y:S01]  /*00a0*/  @!P0 STS [UR4], RZ ;  /* 0x000000ffff008988 */ /* 0x000fe20008000804 */
[----:B------:R-:W-:Y:S06]  /*00b0*/  BAR.SYNC.DEFER_BLOCKING 0x0 ;  /* 0x0000000000007b1d */ /* 0x000fec0000010000 */
[----:B------:R-:W1:Y:S01]  /*00c0*/  LDS R0, [UR4] ;  /* 0x00000004ff007984 */ /* 0x000e620008000800 */
[----:B------:R-:W2:Y:S02]  /*00d0*/  LDCU UR4, c[0x0][0x2f8] ;  /* 0x00005f00ff0477ac */ /* 0x000ea40008000800 */
[----:B--2---:R-:W-:-:S02]  /*00e0*/  IADD3 R2, P1, PT, R1, UR4, RZ ;  /* 0x0000000401027c10 */ /* 0x004fc4000ff3e0ff */
[----:B-1----:R-:W-:-:S13]  /*00f0*/  ISETP.GT.AND P0, PT, R0, UR36, PT ;  /* 0x0000002400007c0c */ /* 0x002fda000bf04270 */
[----:B0-----:R-:W-:Y:S05]  /*0100*/  @P0 EXIT ;  /* 0x000000000000094d */ /* 0x001fea0003800000 */
[----:B------:R-:W-:Y:S01]  /*0110*/  IMAD.X R16, RZ, RZ, UR5, P1 ;  /* 0x00000005ff107e24 */ /* 0x000fe200088e06ff */
[----:B------:R-:W0:Y:S01]  /*0120*/  LDCU UR37, c[0x0][0x380] ;  /* 0x00007000ff2577ac */ /* 0x000e220008000800 */
[----:B------:R-:W-:-:S07]  /*0130*/  IMAD.MOV.U32 R18, RZ, RZ, RZ ;  /* 0x000000ffff127224 */ /* 0x000fce00078e00ff */
.L_x_4:
[----:B0-----:R-:W-:Y:S01]  /*0140*/  ISETP.GE.AND P0, PT, R18, UR37, PT ;  /* 0x0000002512007c0c */ /* 0x001fe2000bf06270 */
[----:B------:R-:W-:Y:S03]  /*0150*/  BSSY.RECONVERGENT B6, `(.L_x_0) ;  /* 0x000000e000067945 */ /* 0x000fe60003800200 */
[----:B------:R-:W-:-:S13]  /*0160*/  ISETP.GT.OR P0, PT, R17, R0, P0 ;  /* 0x000000001100720c */ /* 0x000fda0000704670 */
[----:B------:R-:W-:Y:S05]  /*0170*/  @P0 BRA `(.L_x_1) ;  /* 0x00000000002c0947 */ /* 0x000fea0003800000 */
[----:B------:R-:W-:Y:S01]  /*0180*/  MOV R0, 0x0 ;  /* 0x0000000000007802 */ /* 0x000fe20000000f00 */
[----:B------:R0:W-:Y:S01]  /*0190*/  STL [R1], R18 ;  /* 0x0000001201007387 */ /* 0x0001e20000100800 */
[----:B------:R-:W1:Y:S01]  /*01a0*/  LDCU.64 UR4, c[0x4][0x8] ;  /* 0x01000100ff0477ac */ /* 0x000e620008000a00 */
[----:B------:R-:W-:Y:S01]  /*01b0*/  IMAD.MOV.U32 R6, RZ, RZ, R2 ;  /* 0x000000ffff067224 */ /* 0x000fe200078e0002 */
[----:B------:R0:W2:Y:S01]  /*01c0*/  LDC.64 R8, c[0x4][R0] ;  /* 0x0100000000087b82 */ /* 0x0000a20000000a00 */
[----:B------:R-:W-:Y:S02]  /*01d0*/  IMAD.MOV.U32 R7, RZ, RZ, R16 ;  /* 0x000000ffff077224 */ /* 0x000fe400078e0010 */
[----:B-1----:R-:W-:Y:S02]  /*01e0*/  IMAD.U32 R4, RZ, RZ, UR4 ;  /* 0x00000004ff047e24 */ /* 0x002fe4000f8e00ff */
[----:B0-----:R-:W-:-:S07]  /*01f0*/  IMAD.U32 R5, RZ, RZ, UR5 ;  /* 0x00000005ff057e24 */ /* 0x001fce000f8e00ff */
[----:B------:R-:W-:-:S07]  /*0200*/  LEPC R20, `(.L_x_2) ;  /* 0x000000001014794e */ /* 0x000fce0000000000 */
[----:B--2---:R-:W-:Y:S05]  /*0210*/  CALL.ABS.NOINC R8 ;  /* 0x0000000008007343 */ /* 0x004fea0003c00000 */
.L_x_2:
[----:B------:R-:W-:-:S07]  /*0220*/  VIADD R18, R18, 0x1 ;  /* 0x0000000112127836 */ /* 0x000fce0000000000 */
.L_x_1:
[----:B------:R-:W-:Y:S05]  /*0230*/  BSYNC.RECONVERGENT B6 ;  /* 0x0000000000067941 */ /* 0x000fea0003800200 */
.L_x_0:
[----:B------:R-:W-:-:S13]  /*0240*/  ISETP.NE.AND P0, PT, R17, RZ, PT ;  /* 0x000000ff1100720c */ /* 0x000fda0003f05270 */
[----:B------:R-:W-:Y:S05]  /*0250*/  @P0 BRA `(.L_x_3) ;  /* 0x0000000000380947 */ /* 0x000fea0003800000 */
[----:B------:R-:W0:Y:S01]  /*0260*/  S2UR UR5, SR_CgaCtaId ;  /* 0x00000000000579c3 */ /* 0x000e220000008800 */
[----:B------:R-:W-:Y:S01]  /*0270*/  UMOV UR4, 0x400 ;  /* 0x0000040000047882 */ /* 0x000fe20000000000 */
[----:B------:R-:W-:Y:S01]  /*0280*/  MOV R3, 0x0 ;  /* 0x0000000000037802 */ /* 0x000fe20000000f00 */
[----:B------:R-:W1:Y:S01]  /*0290*/  LDCU.64 UR6, c[0x4][0x10] ;  /* 0x01000200ff0677ac */ /* 0x000e620008000a00 */
[----:B------:R-:W-:-:S04]  /*02a0*/  CS2R R6, SRZ ;  /* 0x0000000000067805 */ /* 0x000fc8000001ff00 */
[----:B------:R2:W3:Y:S01]  /*02b0*/  LDC.64 R8, c[0x4][R3] ;  /* 0x0100000003087b82 */ /* 0x0004e20000000a00 */
[----:B-1----:R-:W-:Y:S02]  /*02c0*/  IMAD.U32 R4, RZ, RZ, UR6 ;  /* 0x00000006ff047e24 */ /* 0x002fe4000f8e00ff */
[----:B------:R-:W-:Y:S01]  /*02d0*/  IMAD.U32 R5, RZ, RZ, UR7 ;  /* 0x00000007ff057e24 */ /* 0x000fe2000f8e00ff */
[----:B0-----:R-:W-:-:S09]  /*02e0*/  ULEA UR4, UR5, UR4, 0x18 ;  /* 0x0000000405047291 */ /* 0x001fd2000f8ec0ff */
[----:B------:R-:W0:Y:S02]  /*02f0*/  LDS R0, [UR4] ;  /* 0x00000004ff007984 */ /* 0x000e240008000800 */
[----:B0-----:R-:W-:-:S05]  /*0300*/  VIADD R0, R0, 0x1 ;  /* 0x0000000100007836 */ /* 0x001fca0000000000 */
[----:B---3--:R2:W-:Y:S02]  /*0310*/  STS [UR4], R0 ;  /* 0x00000000ff007988 */ /* 0x0085e40008000804 */
[----:B------:R-:W-:-:S07]  /*0320*/  LEPC R20, `(.L_x_3) ;  /* 0x000000001014794e */ /* 0x000fce0000000000 */
[----:B--2---:R-:W-:Y:S05]  /*0330*/  CALL.ABS.NOINC R8 ;  /* 0x0000000008007343 */ /* 0x004fea0003c00000 */
.L_x_3:
[----:B------:R-:W-:Y:S05]  /*0340*/  WARPSYNC.ALL ;  /* 0x0000000000007948 */ /* 0x000fea0003800000 */
[----:B------:R-:W0:Y:S08]  /*0350*/  S2UR UR5, SR_CgaCtaId ;  /* 0x00000000000579c3 */ /* 0x000e300000008800 */
[----:B------:R-:W-:Y:S06]  /*0360*/  BAR.SYNC.DEFER_BLOCKING 0x0 ;  /* 0x0000000000007b1d */ /* 0x000fec0000010000 */
[----:B------:R-:W-:-:S02]  /*0370*/  UMOV UR4, 0x400 ;  /* 0x0000040000047882 */ /* 0x000fc40000000000 */
[----:B0-----:R-:W-:-:S09]  /*0380*/  ULEA UR4, UR5, UR4, 0x18 ;  /* 0x0000000405047291 */ /* 0x001fd2000f8ec0ff */
[----:B------:R-:W0:Y:S02]  /*0390*/  LDS R0, [UR4] ;  /* 0x00000004ff007984 */ /* 0x000e240008000800 */
[----:B0-----:R-:W-:-:S13]  /*03a0*/  ISETP.GT.AND P0, PT, R0, UR36, PT ;  /* 0x0000002400007c0c */ /* 0x001fda000bf04270 */
[----:B------:R-:W-:Y:S05]  /*03b0*/  @!P0 BRA `(.L_x_4) ;  /* 0xfffffffc00608947 */ /* 0x000fea000383ffff */
[----:B------:R-:W-:Y:S05]  /*03c0*/  EXIT ;  /* 0x000000000000794d */ /* 0x000fea0003800000 */
.L_x_5:
[----:B------:R-:W-:-:S00]  /*03d0*/  BRA `(.L_x_5) ;  /* 0xfffffffc00fc7947 */ /* 0x000fc0000383ffff */
[----:B------:R-:W-:-:S00]  /*03e0*/  NOP ;  /* 0x0000000000007918 */ /* 0x000fc00000000000 */
        /* <DEDUP_REMOVED lines=9> */
.L_x_6:


//--------------------- .nv.global.init           --------------------------
	.section	.nv.global.init,"aw",@progbits
.nv.global.init:
	.type		$str$1,@object
	.size		$str$1,($str - $str$1)
$str$1:
        /*0000*/ 	.byte	0x0a, 0x00
	.type		$str,@object
	.size		$str,(.L_0 - $str)
$str:
        /*0002*/ 	.byte	0x25, 0x64, 0x20, 0x00
.L_0:


//--------------------- .nv.shared._Z6kerneli     --------------------------
	.section	.nv.shared._Z6kerneli,"aw",@nobits
	.sectionflags	@""
	.align	4
.nv.shared._Z6kerneli:
	.zero		1028


//--------------------- .nv.shared.reserved.0     --------------------------
	.section	.nv.shared.reserved.0,"aw",@nobits
	.weak		__nv_reservedSMEM_offset_0_alias
	.size		__nv_reservedSMEM_offset_0_alias, 0, 64
	.other		__nv_reservedSMEM_offset_0_alias,@"STO_CUDA_RESERVED_SHARED STV_DEFAULT"
__nv_reservedSMEM_offset_0_alias:
	.zero		0
	.zero		64


//--------------------- .nv.constant0._Z6kerneli  --------------------------
	.section	.nv.constant0._Z6kerneli,"a",@progbits
	.sectionflags	@""
	.align	4
.nv.constant0._Z6kerneli:
	.zero		900


//--------------------- SYMBOLS --------------------------

	.type		.nv.reservedSmem.offset0,@object
	.size		.nv.reservedSmem.offset0,0x4
	.type		.nv.reservedSmem.cap,@object
	.size		.nv.reservedSmem.cap,0x4
	.type		vprintf,@function
